//
// Generated by NVIDIA NVVM Compiler
//
// Compiler Build ID: CL-36424714
// Cuda compilation tools, release 13.0, V13.0.88
// Based on NVVM 20.0.0
//

.version 9.0
.target sm_100
.address_size 64

	// .globl	_Z7vec_addiPfS_S_

.visible .entry _Z7vec_addiPfS_S_(
	.param .u32 _Z7vec_addiPfS_S__param_0,
	.param .u64 .ptr .align 1 _Z7vec_addiPfS_S__param_1,
	.param .u64 .ptr .align 1 _Z7vec_addiPfS_S__param_2,
	.param .u64 .ptr .align 1 _Z7vec_addiPfS_S__param_3
)
{
	.reg .b32 	%r<5>;
	.reg .b32 	%f<4>;
	.reg .b64 	%rd<11>;

	ld.param.u64 	%rd1, [_Z7vec_addiPfS_S__param_1];
	ld.param.u64 	%rd2, [_Z7vec_addiPfS_S__param_2];
	ld.param.u64 	%rd3, [_Z7vec_addiPfS_S__param_3];
	cvta.to.global.u64 	%rd4, %rd3;
	cvta.to.global.u64 	%rd5, %rd2;
	cvta.to.global.u64 	%rd6, %rd1;
	mov.u32 	%r1, %ctaid.x;
	mov.u32 	%r2, %ntid.x;
	mov.u32 	%r3, %tid.x;
	mad.lo.s32 	%r4, %r1, %r2, %r3;
	mul.wide.s32 	%rd7, %r4, 4;
	add.s64 	%rd8, %rd6, %rd7;
	ld.global.f32 	%f1, [%rd8];
	add.s64 	%rd9, %rd5, %rd7;
	ld.global.f32 	%f2, [%rd9];
	add.f32 	%f3, %f1, %f2;
	add.s64 	%rd10, %rd4, %rd7;
	st.global.f32 	[%rd10], %f3;
	ret;

}


// ===== COMPILED SASS (sm_100) =====

	.target	sm_100

	.elftype	@"ET_EXEC"


//--------------------- .note.nv.tkinfo           --------------------------
	.section	.note.nv.tkinfo,"",@"SHT_NOTE"
	.sectionflags	@"SHF_NOTE_NV_TKINFO"
	.tkinfo
        /*0018*/ 	.word	0x00000002
        /*0030*/ 	.string	""
        /*0030*/ 	.string	"ptxas"
        /*0030*/ 	.string	"Cuda compilation tools, release 13.0, V13.0.88"
        /*0030*/ 	.string	"Build cuda_13.0.r13.0/compiler.36424714_0"
        /*0030*/ 	.string	"-arch sm_100 -m 64 "



//--------------------- .note.nv.cuinfo           --------------------------
	.section	.note.nv.cuinfo,"",@"SHT_NOTE"
	.sectionflags	@"SHF_NOTE_NV_CUINFO"
        /*0018*/ 	.short	0x0002
        /*001a*/ 	.short	0x0064
        /*001c*/ 	.short	0x0082
	.zero		2


//--------------------- .nv.info                  --------------------------
	.section	.nv.info,"",@"SHT_CUDA_INFO"
	.align	4


	//----- nvinfo : EIATTR_REGCOUNT
	.align		4
        /*0000*/ 	.byte	0x04, 0x2f
        /*0002*/ 	.short	(.L_1 - .L_0)
	.align		4
.L_0:
        /*0004*/ 	.word	index@(_Z7vec_addiPfS_S_)
        /*0008*/ 	.word	0x0000000c


	//----- nvinfo : EIATTR_FRAME_SIZE
	.align		4
.L_1:
        /*000c*/ 	.byte	0x04, 0x11
        /*000e*/ 	.short	(.L_3 - .L_2)
	.align		4
.L_2:
        /*0010*/ 	.word	index@(_Z7vec_addiPfS_S_)
        /*0014*/ 	.word	0x00000000


	//----- nvinfo : EIATTR_MIN_STACK_SIZE
	.align		4
.L_3:
        /*0018*/ 	.byte	0x04, 0x12
        /*001a*/ 	.short	(.L_5 - .L_4)
	.align		4
.L_4:
        /*001c*/ 	.word	index@(_Z7vec_addiPfS_S_)
        /*0020*/ 	.word	0x00000000
.L_5:


//--------------------- .nv.compat                --------------------------
	.section	.nv.compat,"",@"SHT_CUDA_COMPAT_INFO"
	.align	4
        /*0000*/ 	.byte	0x02, 0x09, 0x00, 0x00, 0x02, 0x02, 0x01, 0x00, 0x02, 0x05, 0x05, 0x00, 0x03, 0x07, 0x01, 0x01
        /*0010*/ 	.byte	0x02, 0x03, 0x00, 0x00, 0x02, 0x06, 0x01, 0x00, 0x04, 0x0b, 0x08, 0x00, 0x09, 0x00, 0x00, 0x00
        /*0020*/ 	.byte	0x00, 0x00, 0x00, 0x00


//--------------------- .nv.info._Z7vec_addiPfS_S_ --------------------------
	.section	.nv.info._Z7vec_addiPfS_S_,"",@"SHT_CUDA_INFO"
	.sectionflags	@""
	.align	4


	//----- nvinfo : EIATTR_CUDA_API_VERSION
	.align		4
        /*0000*/ 	.byte	0x04, 0x37
        /*0002*/ 	.short	(.L_7 - .L_6)
.L_6:
        /*0004*/ 	.word	0x00000082


	//----- nvinfo : EIATTR_KPARAM_INFO
	.align		4
.L_7:
        /*0008*/ 	.byte	0x04, 0x17
        /*000a*/ 	.short	(.L_9 - .L_8)
.L_8:
        /*000c*/ 	.word	0x00000000
        /*0010*/ 	.short	0x0003
        /*0012*/ 	.short	0x0018
        /*0014*/ 	.byte	0x00, 0xf5, 0x21, 0x00


	//----- nvinfo : EIATTR_KPARAM_INFO
	.align		4
.L_9:
        /*0018*/ 	.byte	0x04, 0x17
        /*001a*/ 	.short	(.L_11 - .L_10)
.L_10:
        /*001c*/ 	.word	0x00000000
        /*0020*/ 	.short	0x0002
        /*0022*/ 	.short	0x0010
        /*0024*/ 	.byte	0x00, 0xf5, 0x21, 0x00


	//----- nvinfo : EIATTR_KPARAM_INFO
	.align		4
.L_11:
        /*0028*/ 	.byte	0x04, 0x17
        /*002a*/ 	.short	(.L_13 - .L_12)
.L_12:
        /*002c*/ 	.word	0x00000000
        /*0030*/ 	.short	0x0001
        /*0032*/ 	.short	0x0008
        /*0034*/ 	.byte	0x00, 0xf5, 0x21, 0x00


	//----- nvinfo : EIATTR_KPARAM_INFO
	.align		4
.L_13:
        /*0038*/ 	.byte	0x04, 0x17
        /*003a*/ 	.short	(.L_15 - .L_14)
.L_14:
        /*003c*/ 	.word	0x00000000
        /*0040*/ 	.short	0x0000
        /*0042*/ 	.short	0x0000
        /*0044*/ 	.byte	0x00, 0xf0, 0x11, 0x00


	//----- nvinfo : EIATTR_SPARSE_MMA_MASK
	.align		4
.L_15:
        /*0048*/ 	.byte	0x03, 0x50
        /*004a*/ 	.short	0x0000


	//----- nvinfo : EIATTR_MAXREG_COUNT
	.align		4
        /*004c*/ 	.byte	0x03, 0x1b
        /*004e*/ 	.short	0x00ff


	//----- nvinfo : EIATTR_MERCURY_ISA_VERSION
	.align		4
        /*0050*/ 	.byte	0x03, 0x5f
        /*0052*/ 	.short	0x0101


	//----- nvinfo : EIATTR_VRC_CTA_INIT_COUNT
	.align		4
        /*0054*/ 	.byte	0x02, 0x4a
	.zero		1
	.zero		1


	//----- nvinfo : EIATTR_EXIT_INSTR_OFFSETS
	.align		4
        /*0058*/ 	.byte	0x04, 0x1c
        /*005a*/ 	.short	(.L_17 - .L_16)


	//   ....[0]....
.L_16:
        /*005c*/ 	.word	0x00000100


	//----- nvinfo : EIATTR_CBANK_PARAM_SIZE
	.align		4
.L_17:
        /*0060*/ 	.byte	0x03, 0x19
        /*0062*/ 	.short	0x0020


	//----- nvinfo : EIATTR_PARAM_CBANK
	.align		4
        /*0064*/ 	.byte	0x04, 0x0a
        /*0066*/ 	.short	(.L_19 - .L_18)
	.align		4
.L_18:
        /*0068*/ 	.word	index@(.nv.constant0._Z7vec_addiPfS_S_)
        /*006c*/ 	.short	0x0380
        /*006e*/ 	.short	0x0020


	//----- nvinfo : EIATTR_SW_WAR
	.align		4
.L_19:
        /*0070*/ 	.byte	0x04, 0x36
        /*0072*/ 	.short	(.L_21 - .L_20)
.L_20:
        /*0074*/ 	.word	0x00000008
.L_21:


//--------------------- .nv.callgraph             --------------------------
	.section	.nv.callgraph,"",@"SHT_CUDA_CALLGRAPH"
	.align	4
	.sectionentsize	8
	.align		4
        /*0000*/ 	.word	0x00000000
	.align		4
        /*0004*/ 	.word	0xffffffff
	.align		4
        /*0008*/ 	.word	0x00000000
	.align		4
        /*000c*/ 	.word	0xfffffffe
	.align		4
        /*0010*/ 	.word	0x00000000
	.align		4
        /*0014*/ 	.word	0xfffffffd
	.align		4
        /*0018*/ 	.word	0x00000000
	.align		4
        /*001c*/ 	.word	0xfffffffc


//--------------------- .text._Z7vec_addiPfS_S_   --------------------------
	.section	.text._Z7vec_addiPfS_S_,"ax",@progbits
	.align	128
        .global         _Z7vec_addiPfS_S_
        .type           _Z7vec_addiPfS_S_,@function
        .size           _Z7vec_addiPfS_S_,(.L_x_1 - _Z7vec_addiPfS_S_)
        .other          _Z7vec_addiPfS_S_,@"STO_CUDA_ENTRY STV_DEFAULT"
_Z7vec_addiPfS_S_:
.text._Z7vec_addiPfS_S_:
[----:B------:R-:W-:Y:S01]  /*0000*/  LDC R1, c[0x0][0x37c] ;  /* 0x0000df00ff017b82 */ /* 0x000fe20000000800 */
[----:B------:R-:W0:Y:S07]  /*0010*/  S2R R0, SR_TID.X ;  /* 0x0000000000007919 */ /* 0x000e2e0000002100 */
[----:B------:R-:W0:Y:S01]  /*0020*/  S2UR UR6, SR_CTAID.X ;  /* 0x00000000000679c3 */ /* 0x000e220000002500 */
[----:B------:R-:W1:Y:S07]  /*0030*/  LDCU.64 UR4, c[0x0][0x358] ;  /* 0x00006b00ff0477ac */ /* 0x000e6e0008000a00 */
[----:B------:R-:W0:Y:S08]  /*0040*/  LDC R9, c[0x0][0x360] ;  /* 0x0000d800ff097b82 */ /* 0x000e300000000800 */
[----:B------:R-:W2:Y:S08]  /*0050*/  LDC.64 R2, c[0x0][0x388] ;  /* 0x0000e200ff027b82 */ /* 0x000eb00000000a00 */
[----:B------:R-:W3:Y:S01]  /*0060*/  LDC.64 R4, c[0x0][0x390] ;  /* 0x0000e400ff047b82 */ /* 0x000ee20000000a00 */
[----:B0-----:R-:W-:-:S07]  /*0070*/  IMAD R9, R9, UR6, R0 ;  /* 0x0000000609097c24 */ /* 0x001fce000f8e0200 */
[----:B------:R-:W0:Y:S01]  /*0080*/  LDC.64 R6, c[0x0][0x398] ;  /* 0x0000e600ff067b82 */ /* 0x000e220000000a00 */
[----:B--2---:R-:W-:-:S06]  /*0090*/  IMAD.WIDE R2, R9, 0x4, R2 ;  /* 0x0000000409027825 */ /* 0x004fcc00078e0202 */
[----:B-1----:R-:W2:Y:S01]  /*00a0*/  LDG.E R2, desc[UR4][R2.64] ;  /* 0x0000000402027981 */ /* 0x002ea2000c1e1900 */
[----:B---3--:R-:W-:-:S06]  /*00b0*/  IMAD.WIDE R4, R9, 0x4, R4 ;  /* 0x0000000409047825 */ /* 0x008fcc00078e0204 */
[----:B------:R-:W2:Y:S01]  /*00c0*/  LDG.E R5, desc[UR4][R4.64] ;  /* 0x0000000404057981 */ /* 0x000ea2000c1e1900 */
[----:B0-----:R-:W-:-:S04]  /*00d0*/  IMAD.WIDE R6, R9, 0x4, R6 ;  /* 0x0000000409067825 */ /* 0x001fc800078e0206 */
[----:B--2---:R-:W-:-:S05]  /*00e0*/  FADD R9, R2, R5 ;  /* 0x0000000502097221 */ /* 0x004fca0000000000 */
[----:B------:R-:W-:Y:S01]  /*00f0*/  STG.E desc[UR4][R6.64], R9 ;  /* 0x0000000906007986 */ /* 0x000fe2000c101904 */
[----:B------:R-:W-:Y:S05]  /*0100*/  EXIT ;  /* 0x000000000000794d */ /* 0x000fea0003800000 */
.L_x_0:
[----:B------:R-:W-:-:S00]  /*0110*/  BRA `(.L_x_0) ;  /* 0xfffffffc00fc7947 */ /* 0x000fc0000383ffff */
[----:B------:R-:W-:-:S00]  /*0120*/  NOP ;  /* 0x0000000000007918 */ /* 0x000fc00000000000 */
        /* <DEDUP_REMOVED lines=13> */
.L_x_1:


//--------------------- .nv.shared.reserved.0     --------------------------
	.section	.nv.shared.reserved.0,"aw",@nobits
	.weak		__nv_reservedSMEM_offset_0_alias
	.size		__nv_reservedSMEM_offset_0_alias, 0, 64
	.other		__nv_reservedSMEM_offset_0_alias,@"STO_CUDA_RESERVED_SHARED STV_DEFAULT"
__nv_reservedSMEM_offset_0_alias:
	.zero		0
	.zero		64


//--------------------- .nv.constant0._Z7vec_addiPfS_S_ --------------------------
	.section	.nv.constant0._Z7vec_addiPfS_S_,"a",@progbits
	.sectionflags	@""
	.align	4
.nv.constant0._Z7vec_addiPfS_S_:
	.zero		928


//--------------------- SYMBOLS --------------------------

	.type		.nv.reservedSmem.offset0,@object
	.size		.nv.reservedSmem.offset0,0x4
